//
// Generated by NVIDIA NVVM Compiler
//
// Compiler Build ID: CL-36424714
// Cuda compilation tools, release 13.0, V13.0.88
// Based on NVVM 20.0.0
//

.version 9.0
.target sm_100
.address_size 64

	// .globl	_Z8gpu_ilp1Pffffm

.visible .entry _Z8gpu_ilp1Pffffm(
	.param .u64 .ptr .align 1 _Z8gpu_ilp1Pffffm_param_0,
	.param .f32 _Z8gpu_ilp1Pffffm_param_1,
	.param .f32 _Z8gpu_ilp1Pffffm_param_2,
	.param .f32 _Z8gpu_ilp1Pffffm_param_3,
	.param .u64 _Z8gpu_ilp1Pffffm_param_4
)
{
	.reg .pred 	%p<2>;
	.reg .b32 	%r<9>;
	.reg .b32 	%f<22>;
	.reg .b64 	%rd<5>;

	ld.param.u64 	%rd1, [_Z8gpu_ilp1Pffffm_param_0];
	ld.param.f32 	%f21, [_Z8gpu_ilp1Pffffm_param_1];
	ld.param.f32 	%f4, [_Z8gpu_ilp1Pffffm_param_2];
	ld.param.f32 	%f5, [_Z8gpu_ilp1Pffffm_param_3];
	mov.b32 	%r8, 0;
$L__BB0_1:
	.pragma "nounroll";
	fma.rn.f32 	%f6, %f4, %f21, %f5;
	fma.rn.f32 	%f7, %f4, %f6, %f5;
	fma.rn.f32 	%f8, %f4, %f7, %f5;
	fma.rn.f32 	%f9, %f4, %f8, %f5;
	fma.rn.f32 	%f10, %f4, %f9, %f5;
	fma.rn.f32 	%f11, %f4, %f10, %f5;
	fma.rn.f32 	%f12, %f4, %f11, %f5;
	fma.rn.f32 	%f13, %f4, %f12, %f5;
	fma.rn.f32 	%f14, %f4, %f13, %f5;
	fma.rn.f32 	%f15, %f4, %f14, %f5;
	fma.rn.f32 	%f16, %f4, %f15, %f5;
	fma.rn.f32 	%f17, %f4, %f16, %f5;
	fma.rn.f32 	%f18, %f4, %f17, %f5;
	fma.rn.f32 	%f19, %f4, %f18, %f5;
	fma.rn.f32 	%f20, %f4, %f19, %f5;
	fma.rn.f32 	%f21, %f4, %f20, %f5;
	add.s32 	%r8, %r8, 16;
	setp.ne.s32 	%p1, %r8, 1048576;
	@%p1 bra 	$L__BB0_1;
	cvta.to.global.u64 	%rd2, %rd1;
	mov.u32 	%r4, %ctaid.x;
	mov.u32 	%r5, %ntid.x;
	mov.u32 	%r6, %tid.x;
	mad.lo.s32 	%r7, %r4, %r5, %r6;
	mul.wide.u32 	%rd3, %r7, 4;
	add.s64 	%rd4, %rd2, %rd3;
	st.global.f32 	[%rd4], %f21;
	ret;

}


// ===== COMPILED SASS (sm_100) =====

	.target	sm_100

	.elftype	@"ET_EXEC"


//--------------------- .note.nv.tkinfo           --------------------------
	.section	.note.nv.tkinfo,"",@"SHT_NOTE"
	.sectionflags	@"SHF_NOTE_NV_TKINFO"
	.tkinfo
        /*0018*/ 	.word	0x00000002
        /*0030*/ 	.string	""
        /*0030*/ 	.string	"ptxas"
        /*0030*/ 	.string	"Cuda compilation tools, release 13.0, V13.0.88"
        /*0030*/ 	.string	"Build cuda_13.0.r13.0/compiler.36424714_0"
        /*0030*/ 	.string	"-arch sm_100 -m 64 "



//--------------------- .note.nv.cuinfo           --------------------------
	.section	.note.nv.cuinfo,"",@"SHT_NOTE"
	.sectionflags	@"SHF_NOTE_NV_CUINFO"
        /*0018*/ 	.short	0x0002
        /*001a*/ 	.short	0x0064
        /*001c*/ 	.short	0x0082
	.zero		2


//--------------------- .nv.info                  --------------------------
	.section	.nv.info,"",@"SHT_CUDA_INFO"
	.align	4


	//----- nvinfo : EIATTR_REGCOUNT
	.align		4
        /*0000*/ 	.byte	0x04, 0x2f
        /*0002*/ 	.short	(.L_1 - .L_0)
	.align		4
.L_0:
        /*0004*/ 	.word	index@(_Z8gpu_ilp1Pffffm)
        /*0008*/ 	.word	0x0000000a


	//----- nvinfo : EIATTR_FRAME_SIZE
	.align		4
.L_1:
        /*000c*/ 	.byte	0x04, 0x11
        /*000e*/ 	.short	(.L_3 - .L_2)
	.align		4
.L_2:
        /*0010*/ 	.word	index@(_Z8gpu_ilp1Pffffm)
        /*0014*/ 	.word	0x00000000


	//----- nvinfo : EIATTR_MIN_STACK_SIZE
	.align		4
.L_3:
        /*0018*/ 	.byte	0x04, 0x12
        /*001a*/ 	.short	(.L_5 - .L_4)
	.align		4
.L_4:
        /*001c*/ 	.word	index@(_Z8gpu_ilp1Pffffm)
        /*0020*/ 	.word	0x00000000
.L_5:


//--------------------- .nv.compat                --------------------------
	.section	.nv.compat,"",@"SHT_CUDA_COMPAT_INFO"
	.align	4
        /*0000*/ 	.byte	0x02, 0x09, 0x00, 0x00, 0x02, 0x02, 0x01, 0x00, 0x02, 0x05, 0x05, 0x00, 0x03, 0x07, 0x01, 0x01
        /*0010*/ 	.byte	0x02, 0x03, 0x00, 0x00, 0x02, 0x06, 0x01, 0x00, 0x04, 0x0b, 0x08, 0x00, 0x09, 0x00, 0x00, 0x00
        /*0020*/ 	.byte	0x00, 0x00, 0x00, 0x00


//--------------------- .nv.info._Z8gpu_ilp1Pffffm --------------------------
	.section	.nv.info._Z8gpu_ilp1Pffffm,"",@"SHT_CUDA_INFO"
	.sectionflags	@""
	.align	4


	//----- nvinfo : EIATTR_CUDA_API_VERSION
	.align		4
        /*0000*/ 	.byte	0x04, 0x37
        /*0002*/ 	.short	(.L_7 - .L_6)
.L_6:
        /*0004*/ 	.word	0x00000082


	//----- nvinfo : EIATTR_KPARAM_INFO
	.align		4
.L_7:
        /*0008*/ 	.byte	0x04, 0x17
        /*000a*/ 	.short	(.L_9 - .L_8)
.L_8:
        /*000c*/ 	.word	0x00000000
        /*0010*/ 	.short	0x0004
        /*0012*/ 	.short	0x0018
        /*0014*/ 	.byte	0x00, 0xf0, 0x21, 0x00


	//----- nvinfo : EIATTR_KPARAM_INFO
	.align		4
.L_9:
        /*0018*/ 	.byte	0x04, 0x17
        /*001a*/ 	.short	(.L_11 - .L_10)
.L_10:
        /*001c*/ 	.word	0x00000000
        /*0020*/ 	.short	0x0003
        /*0022*/ 	.short	0x0010
        /*0024*/ 	.byte	0x00, 0xf0, 0x11, 0x00


	//----- nvinfo : EIATTR_KPARAM_INFO
	.align		4
.L_11:
        /*0028*/ 	.byte	0x04, 0x17
        /*002a*/ 	.short	(.L_13 - .L_12)
.L_12:
        /*002c*/ 	.word	0x00000000
        /*0030*/ 	.short	0x0002
        /*0032*/ 	.short	0x000c
        /*0034*/ 	.byte	0x00, 0xf0, 0x11, 0x00


	//----- nvinfo : EIATTR_KPARAM_INFO
	.align		4
.L_13:
        /*0038*/ 	.byte	0x04, 0x17
        /*003a*/ 	.short	(.L_15 - .L_14)
.L_14:
        /*003c*/ 	.word	0x00000000
        /*0040*/ 	.short	0x0001
        /*0042*/ 	.short	0x0008
        /*0044*/ 	.byte	0x00, 0xf0, 0x11, 0x00


	//----- nvinfo : EIATTR_KPARAM_INFO
	.align		4
.L_15:
        /*0048*/ 	.byte	0x04, 0x17
        /*004a*/ 	.short	(.L_17 - .L_16)
.L_16:
        /*004c*/ 	.word	0x00000000
        /*0050*/ 	.short	0x0000
        /*0052*/ 	.short	0x0000
        /*0054*/ 	.byte	0x00, 0xf5, 0x21, 0x00


	//----- nvinfo : EIATTR_SPARSE_MMA_MASK
	.align		4
.L_17:
        /*0058*/ 	.byte	0x03, 0x50
        /*005a*/ 	.short	0x0000


	//----- nvinfo : EIATTR_MAXREG_COUNT
	.align		4
        /*005c*/ 	.byte	0x03, 0x1b
        /*005e*/ 	.short	0x00ff


	//----- nvinfo : EIATTR_MERCURY_ISA_VERSION
	.align		4
        /*0060*/ 	.byte	0x03, 0x5f
        /*0062*/ 	.short	0x0101


	//----- nvinfo : EIATTR_VRC_CTA_INIT_COUNT
	.align		4
        /*0064*/ 	.byte	0x02, 0x4a
	.zero		1
	.zero		1


	//----- nvinfo : EIATTR_EXIT_INSTR_OFFSETS
	.align		4
        /*0068*/ 	.byte	0x04, 0x1c
        /*006a*/ 	.short	(.L_19 - .L_18)


	//   ....[0]....
.L_18:
        /*006c*/ 	.word	0x00000210


	//----- nvinfo : EIATTR_CBANK_PARAM_SIZE
	.align		4
.L_19:
        /*0070*/ 	.byte	0x03, 0x19
        /*0072*/ 	.short	0x0020


	//----- nvinfo : EIATTR_PARAM_CBANK
	.align		4
        /*0074*/ 	.byte	0x04, 0x0a
        /*0076*/ 	.short	(.L_21 - .L_20)
	.align		4
.L_20:
        /*0078*/ 	.word	index@(.nv.constant0._Z8gpu_ilp1Pffffm)
        /*007c*/ 	.short	0x0380
        /*007e*/ 	.short	0x0020


	//----- nvinfo : EIATTR_SW_WAR
	.align		4
.L_21:
        /*0080*/ 	.byte	0x04, 0x36
        /*0082*/ 	.short	(.L_23 - .L_22)
.L_22:
        /*0084*/ 	.word	0x00000008
.L_23:


//--------------------- .nv.callgraph             --------------------------
	.section	.nv.callgraph,"",@"SHT_CUDA_CALLGRAPH"
	.align	4
	.sectionentsize	8
	.align		4
        /*0000*/ 	.word	0x00000000
	.align		4
        /*0004*/ 	.word	0xffffffff
	.align		4
        /*0008*/ 	.word	0x00000000
	.align		4
        /*000c*/ 	.word	0xfffffffe
	.align		4
        /*0010*/ 	.word	0x00000000
	.align		4
        /*0014*/ 	.word	0xfffffffd
	.align		4
        /*0018*/ 	.word	0x00000000
	.align		4
        /*001c*/ 	.word	0xfffffffc


//--------------------- .text._Z8gpu_ilp1Pffffm   --------------------------
	.section	.text._Z8gpu_ilp1Pffffm,"ax",@progbits
	.align	128
        .global         _Z8gpu_ilp1Pffffm
        .type           _Z8gpu_ilp1Pffffm,@function
        .size           _Z8gpu_ilp1Pffffm,(.L_x_2 - _Z8gpu_ilp1Pffffm)
        .other          _Z8gpu_ilp1Pffffm,@"STO_CUDA_ENTRY STV_DEFAULT"
_Z8gpu_ilp1Pffffm:
.text._Z8gpu_ilp1Pffffm:
[----:B------:R-:W-:Y:S08]  /*0000*/  LDC R1, c[0x0][0x37c] ;  /* 0x0000df00ff017b82 */ /* 0x000ff00000000800 */
[----:B------:R-:W0:Y:S01]  /*0010*/  LDC R0, c[0x0][0x390] ;  /* 0x0000e400ff007b82 */ /* 0x000e220000000800 */
[----:B------:R-:W1:Y:S01]  /*0020*/  LDCU UR4, c[0x0][0x388] ;  /* 0x00007100ff0477ac */ /* 0x000e620008000800 */
[----:B------:R-:W2:Y:S01]  /*0030*/  LDCU.64 UR6, c[0x0][0x358] ;  /* 0x00006b00ff0677ac */ /* 0x000ea20008000a00 */
[----:B------:R-:W3:Y:S01]  /*0040*/  LDCU UR5, c[0x0][0x38c] ;  /* 0x00007180ff0577ac */ /* 0x000ee20008000800 */
[----:B-1----:R-:W-:Y:S01]  /*0050*/  MOV R5, UR4 ;  /* 0x0000000400057c02 */ /* 0x002fe20008000f00 */
[----:B--2---:R-:W-:-:S06]  /*0060*/  UMOV UR4, URZ ;  /* 0x000000ff00047c82 */ /* 0x004fcc0008000000 */
.L_x_0:
[----:B0--3--:R-:W-:Y:S01]  /*0070*/  FFMA R5, R5, UR5, R0 ;  /* 0x0000000505057c23 */ /* 0x009fe20008000000 */
[----:B------:R-:W-:-:S03]  /*0080*/  UIADD3 UR4, UPT, UPT, UR4, 0x10, URZ ;  /* 0x0000001004047890 */ /* 0x000fc6000fffe0ff */
[----:B------:R-:W-:Y:S01]  /*0090*/  FFMA R5, R5, UR5, R0 ;  /* 0x0000000505057c23 */ /* 0x000fe20008000000 */
[----:B------:R-:W-:-:S03]  /*00a0*/  UISETP.NE.AND UP0, UPT, UR4, 0x100000, UPT ;  /* 0x001000000400788c */ /* 0x000fc6000bf05270 */
[----:B------:R-:W-:-:S04]  /*00b0*/  FFMA R5, R5, UR5, R0 ;  /* 0x0000000505057c23 */ /* 0x000fc80008000000 */
        /* <DEDUP_REMOVED lines=12> */
[----:B------:R-:W-:Y:S01]  /*0180*/  FFMA R5, R5, UR5, R0 ;  /* 0x0000000505057c23 */ /* 0x000fe20008000000 */
[----:B------:R-:W-:Y:S06]  /*0190*/  BRA.U UP0, `(.L_x_0) ;  /* 0xfffffffd00b47547 */ /* 0x000fec000b83ffff */
[----:B------:R-:W0:Y:S01]  /*01a0*/  S2R R0, SR_TID.X ;  /* 0x0000000000007919 */ /* 0x000e220000002100 */
[----:B------:R-:W0:Y:S08]  /*01b0*/  S2UR UR4, SR_CTAID.X ;  /* 0x00000000000479c3 */ /* 0x000e300000002500 */
[----:B------:R-:W0:Y:S08]  /*01c0*/  LDC R7, c[0x0][0x360] ;  /* 0x0000d800ff077b82 */ /* 0x000e300000000800 */
[----:B------:R-:W1:Y:S01]  /*01d0*/  LDC.64 R2, c[0x0][0x380] ;  /* 0x0000e000ff027b82 */ /* 0x000e620000000a00 */
[----:B0-----:R-:W-:-:S04]  /*01e0*/  IMAD R7, R7, UR4, R0 ;  /* 0x0000000407077c24 */ /* 0x001fc8000f8e0200 */
[----:B-1----:R-:W-:-:S05]  /*01f0*/  IMAD.WIDE.U32 R2, R7, 0x4, R2 ;  /* 0x0000000407027825 */ /* 0x002fca00078e0002 */
[----:B------:R-:W-:Y:S01]  /*0200*/  STG.E desc[UR6][R2.64], R5 ;  /* 0x0000000502007986 */ /* 0x000fe2000c101906 */
[----:B------:R-:W-:Y:S05]  /*0210*/  EXIT ;  /* 0x000000000000794d */ /* 0x000fea0003800000 */
.L_x_1:
[----:B------:R-:W-:-:S00]  /*0220*/  BRA `(.L_x_1) ;  /* 0xfffffffc00fc7947 */ /* 0x000fc0000383ffff */
[----:B------:R-:W-:-:S00]  /*0230*/  NOP ;  /* 0x0000000000007918 */ /* 0x000fc00000000000 */
        /* <DEDUP_REMOVED lines=12> */
.L_x_2:


//--------------------- .nv.shared.reserved.0     --------------------------
	.section	.nv.shared.reserved.0,"aw",@nobits
	.weak		__nv_reservedSMEM_offset_0_alias
	.size		__nv_reservedSMEM_offset_0_alias, 0, 64
	.other		__nv_reservedSMEM_offset_0_alias,@"STO_CUDA_RESERVED_SHARED STV_DEFAULT"
__nv_reservedSMEM_offset_0_alias:
	.zero		0
	.zero		64


//--------------------- .nv.constant0._Z8gpu_ilp1Pffffm --------------------------
	.section	.nv.constant0._Z8gpu_ilp1Pffffm,"a",@progbits
	.sectionflags	@""
	.align	4
.nv.constant0._Z8gpu_ilp1Pffffm:
	.zero		928


//--------------------- SYMBOLS --------------------------

	.type		.nv.reservedSmem.offset0,@object
	.size		.nv.reservedSmem.offset0,0x4
